	.headerflags	@"EF_CUDA_TEXMODE_UNIFIED EF_CUDA_64BIT_ADDRESS EF_CUDA_ACCELERATORS EF_CUDA_SM90 EF_CUDA_VIRTUAL_SM(EF_CUDA_SM90)"
	.elftype	@"ET_EXEC"


//--------------------- .nv.info                  --------------------------
	.section	.nv.info,"",@"SHT_CUDA_INFO"
	.align	4


	//----- nvinfo : EIATTR_REGCOUNT
	.align		4
        /*0000*/ 	.byte	0x04, 0x2f
        /*0002*/ 	.short	(.L_1 - .L_0)
	.align		4
.L_0:
        /*0004*/ 	.word	index@(triton_red_fused__to_copy_add_mul_sum_5)
        /*0008*/ 	.word	0x00000020


	//----- nvinfo : EIATTR_MIN_STACK_SIZE
	.align		4
.L_1:
        /*000c*/ 	.byte	0x04, 0x12
        /*000e*/ 	.short	(.L_3 - .L_2)
	.align		4
.L_2:
        /*0010*/ 	.word	index@(triton_red_fused__to_copy_add_mul_sum_5)
        /*0014*/ 	.word	0x00000000


	//----- nvinfo : EIATTR_FRAME_SIZE
	.align		4
.L_3:
        /*0018*/ 	.byte	0x04, 0x11
        /*001a*/ 	.short	(.L_5 - .L_4)
	.align		4
.L_4:
        /*001c*/ 	.word	index@(triton_red_fused__to_copy_add_mul_sum_5)
        /*0020*/ 	.word	0x00000000


	//----- nvinfo : EIATTR_MIN_STACK_SIZE
	.align		4
.L_5:
        /*0024*/ 	.byte	0x04, 0x12
        /*0026*/ 	.short	(.L_7 - .L_6)
	.align		4
.L_6:
        /*0028*/ 	.word	index@(triton_red_fused__to_copy_add_mul_sum_5)
        /*002c*/ 	.word	0x00000000
.L_7:


//--------------------- .nv.info.triton_red_fused__to_copy_add_mul_sum_5 --------------------------
	.section	.nv.info.triton_red_fused__to_copy_add_mul_sum_5,"",@"SHT_CUDA_INFO"
	.sectionflags	@""
	.align	4


	//----- nvinfo : EIATTR_CUDA_API_VERSION
	.align		4
        /*0000*/ 	.byte	0x04, 0x37
        /*0002*/ 	.short	(.L_9 - .L_8)
.L_8:
        /*0004*/ 	.word	0x0000007c


	//----- nvinfo : EIATTR_KPARAM_INFO
	.align		4
.L_9:
        /*0008*/ 	.byte	0x04, 0x17
        /*000a*/ 	.short	(.L_11 - .L_10)
.L_10:
        /*000c*/ 	.word	0x00000000
        /*0010*/ 	.short	0x0007
        /*0012*/ 	.short	0x0030
        /*0014*/ 	.byte	0x00, 0xf4, 0x21, 0x00


	//----- nvinfo : EIATTR_KPARAM_INFO
	.align		4
.L_11:
        /*0018*/ 	.byte	0x04, 0x17
        /*001a*/ 	.short	(.L_13 - .L_12)
.L_12:
        /*001c*/ 	.word	0x00000000
        /*0020*/ 	.short	0x0006
        /*0022*/ 	.short	0x002c
        /*0024*/ 	.byte	0x00, 0xf0, 0x11, 0x00


	//----- nvinfo : EIATTR_KPARAM_INFO
	.align		4
.L_13:
        /*0028*/ 	.byte	0x04, 0x17
        /*002a*/ 	.short	(.L_15 - .L_14)
.L_14:
        /*002c*/ 	.word	0x00000000
        /*0030*/ 	.short	0x0005
        /*0032*/ 	.short	0x0028
        /*0034*/ 	.byte	0x00, 0xf0, 0x11, 0x00


	//----- nvinfo : EIATTR_KPARAM_INFO
	.align		4
.L_15:
        /*0038*/ 	.byte	0x04, 0x17
        /*003a*/ 	.short	(.L_17 - .L_16)
.L_16:
        /*003c*/ 	.word	0x00000000
        /*0040*/ 	.short	0x0004
        /*0042*/ 	.short	0x0020
        /*0044*/ 	.byte	0x00, 0xf4, 0x21, 0x00


	//----- nvinfo : EIATTR_KPARAM_INFO
	.align		4
.L_17:
        /*0048*/ 	.byte	0x04, 0x17
        /*004a*/ 	.short	(.L_19 - .L_18)
.L_18:
        /*004c*/ 	.word	0x00000000
        /*0050*/ 	.short	0x0003
        /*0052*/ 	.short	0x0018
        /*0054*/ 	.byte	0x00, 0xf4, 0x21, 0x00


	//----- nvinfo : EIATTR_KPARAM_INFO
	.align		4
.L_19:
        /*0058*/ 	.byte	0x04, 0x17
        /*005a*/ 	.short	(.L_21 - .L_20)
.L_20:
        /*005c*/ 	.word	0x00000000
        /*0060*/ 	.short	0x0002
        /*0062*/ 	.short	0x0010
        /*0064*/ 	.byte	0x00, 0xf4, 0x21, 0x00


	//----- nvinfo : EIATTR_KPARAM_INFO
	.align		4
.L_21:
        /*0068*/ 	.byte	0x04, 0x17
        /*006a*/ 	.short	(.L_23 - .L_22)
.L_22:
        /*006c*/ 	.word	0x00000000
        /*0070*/ 	.short	0x0001
        /*0072*/ 	.short	0x0008
        /*0074*/ 	.byte	0x00, 0xf4, 0x21, 0x00


	//----- nvinfo : EIATTR_KPARAM_INFO
	.align		4
.L_23:
        /*0078*/ 	.byte	0x04, 0x17
        /*007a*/ 	.short	(.L_25 - .L_24)
.L_24:
        /*007c*/ 	.word	0x00000000
        /*0080*/ 	.short	0x0000
        /*0082*/ 	.short	0x0000
        /*0084*/ 	.byte	0x00, 0xf4, 0x21, 0x00


	//----- nvinfo : EIATTR_SPARSE_MMA_MASK
	.align		4
.L_25:
        /*0088*/ 	.byte	0x03, 0x50
        /*008a*/ 	.short	0x0000


	//----- nvinfo : EIATTR_MAXREG_COUNT
	.align		4
        /*008c*/ 	.byte	0x03, 0x1b
        /*008e*/ 	.short	0x00ff


	//----- nvinfo : EIATTR_COOP_GROUP_MASK_REGIDS
	.align		4
        /*0090*/ 	.byte	0x04, 0x29
        /*0092*/ 	.short	(.L_27 - .L_26)


	//   ....[0]....
.L_26:
        /*0094*/ 	.word	0xffffffff


	//   ....[1]....
        /*0098*/ 	.word	0xffffffff


	//----- nvinfo : EIATTR_COOP_GROUP_INSTR_OFFSETS
	.align		4
.L_27:
        /*009c*/ 	.byte	0x04, 0x28
        /*009e*/ 	.short	(.L_29 - .L_28)


	//   ....[0]....
.L_28:
        /*00a0*/ 	.word	0x00000d00


	//   ....[1]....
        /*00a4*/ 	.word	0x00000d20


	//----- nvinfo : EIATTR_EXIT_INSTR_OFFSETS
	.align		4
.L_29:
        /*00a8*/ 	.byte	0x04, 0x1c
        /*00aa*/ 	.short	(.L_31 - .L_30)


	//   ....[0]....
.L_30:
        /*00ac*/ 	.word	0x00000d60


	//   ....[1]....
        /*00b0*/ 	.word	0x00000dc0


	//----- nvinfo : EIATTR_REQNTID
	.align		4
.L_31:
        /*00b4*/ 	.byte	0x04, 0x10
        /*00b6*/ 	.short	(.L_33 - .L_32)
.L_32:
        /*00b8*/ 	.word	0x00000100
        /*00bc*/ 	.word	0x00000001
        /*00c0*/ 	.word	0x00000001


	//----- nvinfo : EIATTR_CBANK_PARAM_SIZE
	.align		4
.L_33:
        /*00c4*/ 	.byte	0x03, 0x19
        /*00c6*/ 	.short	0x0038


	//----- nvinfo : EIATTR_PARAM_CBANK
	.align		4
        /*00c8*/ 	.byte	0x04, 0x0a
        /*00ca*/ 	.short	(.L_35 - .L_34)
	.align		4
.L_34:
        /*00cc*/ 	.word	index@(.nv.constant0.triton_red_fused__to_copy_add_mul_sum_5)
        /*00d0*/ 	.short	0x0210
        /*00d2*/ 	.short	0x0038


	//----- nvinfo : EIATTR_SW_WAR
	.align		4
.L_35:
        /*00d4*/ 	.byte	0x04, 0x36
        /*00d6*/ 	.short	(.L_37 - .L_36)
.L_36:
        /*00d8*/ 	.word	0x00000008
.L_37:


//--------------------- .nv.callgraph             --------------------------
	.section	.nv.callgraph,"",@"SHT_CUDA_CALLGRAPH"
	.align	4
	.sectionentsize	8
	.align		4
        /*0000*/ 	.word	0x00000000
	.align		4
        /*0004*/ 	.word	0xffffffff
	.align		4
        /*0008*/ 	.word	0x00000000
	.align		4
        /*000c*/ 	.word	0xfffffffe
	.align		4
        /*0010*/ 	.word	0x00000000
	.align		4
        /*0014*/ 	.word	0xfffffffd
	.align		4
        /*0018*/ 	.word	0x00000000
	.align		4
        /*001c*/ 	.word	0xfffffffc


//--------------------- .text.triton_red_fused__to_copy_add_mul_sum_5 --------------------------
	.section	.text.triton_red_fused__to_copy_add_mul_sum_5,"ax",@progbits
	.sectionflags	@"SHF_BARRIERS=1"
	.align	128
        .global         triton_red_fused__to_copy_add_mul_sum_5
        .type           triton_red_fused__to_copy_add_mul_sum_5,@function
        .size           triton_red_fused__to_copy_add_mul_sum_5,(.L_x_5 - triton_red_fused__to_copy_add_mul_sum_5)
        .other          triton_red_fused__to_copy_add_mul_sum_5,@"STO_CUDA_ENTRY STV_DEFAULT"
triton_red_fused__to_copy_add_mul_sum_5:
.text.triton_red_fused__to_copy_add_mul_sum_5:
[----:B------:R-:W0:Y:S02]  /*0000*/  LDC R1, c[0x0][0x28] ;  /* 0x00000a00ff017b82 */ /* 0x000e240000000800 */
[----:B------:R-:W1:Y:S01]  /*0010*/  S2R R0, SR_TID.X ;  /* 0x0000000000007919 */ /* 0x000e620000002100 */
[----:B------:R-:W-:Y:S01]  /*0020*/  ULDC UR4, c[0x0][0x23c] ;  /* 0x00008f0000047ab9 */ /* 0x000fe20000000800 */
[----:B------:R-:W-:Y:S01]  /*0030*/  ULDC.64 UR6, c[0x0][0x208] ;  /* 0x0000820000067ab9 */ /* 0x000fe20000000a00 */
[----:B------:R-:W-:Y:S01]  /*0040*/  MOV R2, UR4 ;  /* 0x0000000400027c02 */ /* 0x000fe20008000f00 */
[----:B------:R-:W2:Y:S01]  /*0050*/  S2R R7, SR_CTAID.X ;  /* 0x0000000000077919 */ /* 0x000ea20000002500 */
[----:B------:R-:W-:Y:S02]  /*0060*/  HFMA2.MMA R6, -RZ, RZ, 0, 0 ;  /* 0x00000000ff067435 */ /* 0x000fe400000001ff */
[----:B------:R-:W-:Y:S02]  /*0070*/  ISETP.GE.AND P0, PT, R2, 0x1, PT ;  /* 0x000000010200780c */ /* 0x000fe40003f06270 */
[----:B-1----:R-:W-:Y:S02]  /*0080*/  SHF.R.U32.HI R4, RZ, 0x6, R0 ;  /* 0x00000006ff047819 */ /* 0x002fe40000011600 */
[----:B------:R-:W-:-:S02]  /*0090*/  LOP3.LUT R3, R0, 0x3f, RZ, 0xc0, !PT ;  /* 0x0000003f00037812 */ /* 0x000fc400078ec0ff */
[----:B--2---:R-:W-:Y:S02]  /*00a0*/  SHF.L.U32 R7, R7, 0x6, RZ ;  /* 0x0000000607077819 */ /* 0x004fe400000006ff */
[----:B------:R-:W-:Y:S02]  /*00b0*/  SGXT.U32 R4, R4, 0x2 ;  /* 0x000000020404781a */ /* 0x000fe40000000000 */
[----:B------:R-:W-:-:S03]  /*00c0*/  LOP3.LUT R5, R7, 0x3f, R0, 0xf8, !PT ;  /* 0x0000003f07057812 */ /* 0x000fc600078ef800 */
[----:B------:R-:W-:Y:S05]  /*00d0*/  @!P0 BRA `(.L_x_0) ;  /* 0x0000000800d08947 */ /* 0x000fea0003800000 */
[----:B------:R-:W-:Y:S02]  /*00e0*/  ISETP.GT.AND P1, PT, R2, 0xc, PT ;  /* 0x0000000c0200780c */ /* 0x000fe40003f24270 */
[----:B------:R-:W-:Y:S02]  /*00f0*/  LEA R24, R4, R7, 0xc ;  /* 0x0000000704187211 */ /* 0x000fe400078e60ff */
[----:B------:R-:W-:Y:S02]  /*0100*/  CS2R R6, SRZ ;  /* 0x0000000000067805 */ /* 0x000fe4000001ff00 */
[----:B------:R-:W-:Y:S02]  /*0110*/  PLOP3.LUT P0, PT, PT, PT, PT, 0x80, 0x0 ;  /* 0x000000000000781c */ /* 0x000fe40003f0f070 */
[----:B------:R-:W-:-:S05]  /*0120*/  IADD3 R24, R3, R24, RZ ;  /* 0x0000001803187210 */ /* 0x000fca0007ffe0ff */
[----:B------:R-:W-:Y:S06]  /*0130*/  @!P1 BRA `(.L_x_1) ;  /* 0x00000004007c9947 */ /* 0x000fec0003800000 */
[----:B------:R-:W1:Y:S01]  /*0140*/  LDC R25, c[0x0][0x23c] ;  /* 0x00008f00ff197b82 */ /* 0x000e620000000800 */
[----:B------:R-:W-:Y:S02]  /*0150*/  PLOP3.LUT P0, PT, PT, PT, PT, 0x8, 0x0 ;  /* 0x000000000000781c */ /* 0x000fe40003f0e170 */
[----:B------:R-:W-:-:S05]  /*0160*/  IADD3 R20, R2, -0xc, RZ ;  /* 0xfffffff402147810 */ /* 0x000fca0007ffe0ff */
[----:B------:R-:W1:Y:S08]  /*0170*/  LDC.64 R14, c[0x0][0x210] ;  /* 0x00008400ff0e7b82 */ /* 0x000e700000000a00 */
[----:B------:R-:W3:Y:S08]  /*0180*/  LDC.64 R12, c[0x0][0x218] ;  /* 0x00008600ff0c7b82 */ /* 0x000ef00000000a00 */
[----:B------:R-:W4:Y:S08]  /*0190*/  LDC.64 R10, c[0x0][0x220] ;  /* 0x00008800ff0a7b82 */ /* 0x000f300000000a00 */
[----:B-1----:R-:W0:Y:S02]  /*01a0*/  LDC.64 R8, c[0x0][0x228] ;  /* 0x00008a00ff087b82 */ /* 0x002e240000000a00 */
.L_x_2:
[----:B------:R-:W-:Y:S01]  /*01b0*/  IMAD.IADD R23, R4, 0x1, R7 ;  /* 0x0000000104177824 */ /* 0x000fe200078e0207 */
[----:B------:R-:W-:Y:S01]  /*01c0*/  MOV R2, R25 ;  /* 0x0000001900027202 */ /* 0x000fe20000000f00 */
[C---:B------:R-:W-:Y:S01]  /*01d0*/  IMAD.WIDE R16, R24.reuse, 0x2, R14 ;  /* 0x0000000218107825 */ /* 0x040fe200078e020e */
[----:B------:R-:W-:Y:S02]  /*01e0*/  PRMT R26, RZ, 0x7610, R26 ;  /* 0x00007610ff1a7816 */ /* 0x000fe4000000001a */
[----:B------:R-:W-:Y:S01]  /*01f0*/  ISETP.GE.AND P1, PT, R23, R2, PT ;  /* 0x000000021700720c */ /* 0x000fe20003f26270 */
[----:B---3--:R-:W-:Y:S01]  /*0200*/  IMAD.WIDE R18, R24, 0x2, R12 ;  /* 0x0000000218127825 */ /* 0x008fe200078e020c */
[----:B------:R-:W-:-:S03]  /*0210*/  PRMT R21, RZ, 0x7610, R21 ;  /* 0x00007610ff157816 */ /* 0x000fc60000000015 */
[----:B----4-:R-:W-:-:S08]  /*0220*/  IMAD.WIDE R28, R24, 0x2, R10 ;  /* 0x00000002181c7825 */ /* 0x010fd000078e020a */
[----:B------:R-:W2:Y:S04]  /*0230*/  @!P1 LDG.E.EF.U16 R26, desc[UR6][R16.64] ;  /* 0x00000006101a9981 */ /* 0x000ea8000c0e1500 */
[----:B------:R1:W3:Y:S01]  /*0240*/  @!P1 LDG.E.EF.U16 R21, desc[UR6][R18.64] ;  /* 0x0000000612159981 */ /* 0x0002e2000c0e1500 */
[----:B0-----:R-:W-:Y:S01]  /*0250*/  IMAD.WIDE R22, R23, 0x4, R8 ;  /* 0x0000000417167825 */ /* 0x001fe200078e0208 */
[----:B-1----:R-:W-:Y:S01]  /*0260*/  PRMT R19, RZ, 0x7610, R19 ;  /* 0x00007610ff137816 */ /* 0x002fe20000000013 */
[----:B------:R-:W-:-:S05]  /*0270*/  HFMA2.MMA R18, -RZ, RZ, 0, 0 ;  /* 0x00000000ff127435 */ /* 0x000fca00000001ff */
[----:B------:R0:W4:Y:S05]  /*0280*/  @!P1 LDG.E.EF.U16 R19, desc[UR6][R28.64] ;  /* 0x000000061c139981 */ /* 0x00012a000c0e1500 */
[----:B------:R1:W5:Y:S01]  /*0290*/  @!P1 LDG.E.EL R18, desc[UR6][R22.64] ;  /* 0x0000000616129981 */ /* 0x000362000c2e1900 */
[----:B------:R-:W-:Y:S02]  /*02a0*/  IADD3 R17, R4, 0x4, R7 ;  /* 0x0000000404117810 */ /* 0x000fe40007ffe007 */
[----:B------:R-:W-:Y:S02]  /*02b0*/  MOV R27, RZ ;  /* 0x000000ff001b7202 */ /* 0x000fe40000000f00 */
[C---:B------:R-:W-:Y:S01]  /*02c0*/  ISETP.GE.AND P2, PT, R17.reuse, R2, PT ;  /* 0x000000021100720c */ /* 0x040fe20003f46270 */
[----:B------:R-:W-:Y:S01]  /*02d0*/  IMAD.WIDE R16, R17, 0x4, R8 ;  /* 0x0000000411107825 */ /* 0x000fe200078e0208 */
[----:B0-----:R-:W-:-:S05]  /*02e0*/  IADD3 R29, R24, 0x4000, RZ ;  /* 0x00004000181d7810 */ /* 0x001fca0007ffe0ff */
[----:B-1----:R-:W-:Y:S01]  /*02f0*/  IMAD.WIDE R22, R29, 0x2, R14 ;  /* 0x000000021d167825 */ /* 0x002fe200078e020e */
[----:B------:R-:W-:-:S05]  /*0300*/  PRMT R28, RZ, 0x7610, R28 ;  /* 0x00007610ff1c7816 */ /* 0x000fca000000001c */
[----:B------:R0:W5:Y:S02]  /*0310*/  @!P2 LDG.E.EL R27, desc[UR6][R16.64] ;  /* 0x00000006101ba981 */ /* 0x000164000c2e1900 */
[----:B0-----:R-:W-:-:S04]  /*0320*/  IMAD.WIDE R16, R29, 0x2, R10 ;  /* 0x000000021d107825 */ /* 0x001fc800078e020a */
[----:B--2---:R-:W-:Y:S02]  /*0330*/  HADD2.F32 R26, -RZ, R26.H0_H0 ;  /* 0x2000001aff1a7230 */ /* 0x004fe40000004100 */
[----:B---3--:R-:W-:-:S05]  /*0340*/  HADD2.F32 R21, -RZ, R21.H0_H0 ;  /* 0x20000015ff157230 */ /* 0x008fca0000004100 */
[--C-:B------:R-:W-:Y:S01]  /*0350*/  FADD R26, R26, R21.reuse ;  /* 0x000000151a1a7221 */ /* 0x100fe20000000000 */
[----:B------:R-:W-:-:S06]  /*0360*/  PRMT R21, RZ, 0x7610, R21 ;  /* 0x00007610ff157816 */ /* 0x000fcc0000000015 */
[----:B------:R5:W2:Y:S01]  /*0370*/  @!P2 LDG.E.EF.U16 R21, desc[UR6][R22.64] ;  /* 0x000000061615a981 */ /* 0x000aa2000c0e1500 */
[----:B----4-:R-:W-:-:S05]  /*0380*/  HADD2.F32 R19, -RZ, R19.H0_H0 ;  /* 0x20000013ff137230 */ /* 0x010fca0000004100 */
[----:B-----5:R-:W-:Y:S01]  /*0390*/  FMUL R23, R19, R18 ;  /* 0x0000001213177220 */ /* 0x020fe20000400000 */
[----:B------:R-:W-:-:S05]  /*03a0*/  IMAD.WIDE R18, R29, 0x2, R12 ;  /* 0x000000021d127825 */ /* 0x000fca00078e020c */
[----:B------:R0:W3:Y:S02]  /*03b0*/  @!P2 LDG.E.EF.U16 R28, desc[UR6][R18.64] ;  /* 0x00000006121ca981 */ /* 0x0000e4000c0e1500 */
[----:B0-----:R-:W-:-:S06]  /*03c0*/  PRMT R18, RZ, 0x7610, R18 ;  /* 0x00007610ff127816 */ /* 0x001fcc0000000012 */
[----:B------:R0:W4:Y:S01]  /*03d0*/  @!P2 LDG.E.EF.U16 R18, desc[UR6][R16.64] ;  /* 0x000000061012a981 */ /* 0x000122000c0e1500 */
[----:B------:R-:W-:Y:S01]  /*03e0*/  IADD3 R29, R4, 0x8, R7 ;  /* 0x00000008041d7810 */ /* 0x000fe20007ffe007 */
[----:B------:R-:W-:-:S03]  /*03f0*/  @!P1 FFMA R6, R26, R23, R6 ;  /* 0x000000171a069223 */ /* 0x000fc60000000006 */
[C---:B------:R-:W-:Y:S01]  /*0400*/  ISETP.GE.AND P3, PT, R29.reuse, R2, PT ;  /* 0x000000021d00720c */ /* 0x040fe20003f66270 */
[----:B------:R-:W-:Y:S01]  /*0410*/  HFMA2.MMA R26, -RZ, RZ, 0, 0 ;  /* 0x00000000ff1a7435 */ /* 0x000fe200000001ff */
[----:B------:R-:W-:-:S04]  /*0420*/  IMAD.WIDE R22, R29, 0x4, R8 ;  /* 0x000000041d167825 */ /* 0x000fc800078e0208 */
[----:B------:R-:W-:-:S07]  /*0430*/  VIADD R19, R24, 0x8000 ;  /* 0x0000800018137836 */ /* 0x000fce0000000000 */
[----:B------:R1:W5:Y:S01]  /*0440*/  @!P3 LDG.E.EL R26, desc[UR6][R22.64] ;  /* 0x00000006161ab981 */ /* 0x000362000c2e1900 */
[----:B0-----:R-:W-:Y:S01]  /*0450*/  IMAD.WIDE R16, R19, 0x2, R14 ;  /* 0x0000000213107825 */ /* 0x001fe200078e020e */
[----:B-1----:R-:W-:-:S03]  /*0460*/  PRMT R22, RZ, 0x7610, R22 ;  /* 0x00007610ff167816 */ /* 0x002fc60000000016 */
[----:B--2---:R-:W-:Y:S02]  /*0470*/  HADD2.F32 R21, -RZ, R21.H0_H0 ;  /* 0x20000015ff157230 */ /* 0x004fe40000004100 */
[----:B---3--:R-:W-:-:S05]  /*0480*/  HADD2.F32 R28, -RZ, R28.H0_H0 ;  /* 0x2000001cff1c7230 */ /* 0x008fca0000004100 */
[----:B------:R-:W-:Y:S01]  /*0490*/  FADD R23, R21, R28 ;  /* 0x0000001c15177221 */ /* 0x000fe20000000000 */
[----:B------:R-:W-:Y:S01]  /*04a0*/  IMAD.WIDE R28, R19, 0x2, R12 ;  /* 0x00000002131c7825 */ /* 0x000fe200078e020c */
[----:B------:R-:W-:-:S04]  /*04b0*/  PRMT R21, RZ, 0x7610, R21 ;  /* 0x00007610ff157816 */ /* 0x000fc80000000015 */
[----:B------:R0:W2:Y:S04]  /*04c0*/  @!P3 LDG.E.EF.U16 R22, desc[UR6][R28.64] ;  /* 0x000000061c16b981 */ /* 0x0000a8000c0e1500 */
[----:B------:R1:W3:Y:S01]  /*04d0*/  @!P3 LDG.E.EF.U16 R21, desc[UR6][R16.64] ;  /* 0x000000061015b981 */ /* 0x0002e2000c0e1500 */
[----:B----4-:R-:W-:-:S05]  /*04e0*/  HADD2.F32 R18, -RZ, R18.H0_H0 ;  /* 0x20000012ff127230 */ /* 0x010fca0000004100 */
[----:B------:R-:W-:Y:S01]  /*04f0*/  FMUL R27, R18, R27 ;  /* 0x0000001b121b7220 */ /* 0x000fe20000400000 */
[----:B0-----:R-:W-:Y:S01]  /*0500*/  PRMT R28, RZ, 0x7610, R28 ;  /* 0x00007610ff1c7816 */ /* 0x001fe2000000001c */
[----:B------:R-:W-:-:S05]  /*0510*/  IMAD.WIDE R18, R19, 0x2, R10 ;  /* 0x0000000213127825 */ /* 0x000fca00078e020a */
[----:B------:R-:W4:Y:S01]  /*0520*/  @!P3 LDG.E.EF.U16 R28, desc[UR6][R18.64] ;  /* 0x00000006121cb981 */ /* 0x000f22000c0e1500 */
[----:B-1----:R-:W-:-:S04]  /*0530*/  IADD3 R17, R4, 0xc, R7 ;  /* 0x0000000c04117810 */ /* 0x002fc80007ffe007 */
[----:B------:R-:W-:Y:S01]  /*0540*/  ISETP.GE.AND P1, PT, R17, R2, PT ;  /* 0x000000021100720c */ /* 0x000fe20003f26270 */
[----:B------:R-:W-:Y:S01]  /*0550*/  @!P2 FFMA R6, R23, R27, R6 ;  /* 0x0000001b1706a223 */ /* 0x000fe20000000006 */
[----:B------:R-:W-:Y:S01]  /*0560*/  MOV R27, RZ ;  /* 0x000000ff001b7202 */ /* 0x000fe20000000f00 */
[----:B------:R-:W-:Y:S01]  /*0570*/  IMAD.WIDE R16, R17, 0x4, R8 ;  /* 0x0000000411107825 */ /* 0x000fe200078e0208 */
[----:B------:R-:W-:-:S09]  /*0580*/  PRMT R29, RZ, 0x7610, R29 ;  /* 0x00007610ff1d7816 */ /* 0x000fd2000000001d */
[----:B------:R0:W5:Y:S02]  /*0590*/  @!P1 LDG.E.EL R27, desc[UR6][R16.64] ;  /* 0x00000006101b9981 */ /* 0x000164000c2e1900 */
[----:B0-----:R-:W-:-:S05]  /*05a0*/  IADD3 R17, R24, 0xc000, RZ ;  /* 0x0000c00018117810 */ /* 0x001fca0007ffe0ff */
[----:B------:R-:W-:-:S05]  /*05b0*/  IMAD.WIDE R18, R17, 0x2, R14 ;  /* 0x0000000211127825 */ /* 0x000fca00078e020e */
[----:B------:R0:W5:Y:S02]  /*05c0*/  @!P1 LDG.E.EF.U16 R29, desc[UR6][R18.64] ;  /* 0x00000006121d9981 */ /* 0x000164000c0e1500 */
[----:B0-----:R-:W-:Y:S01]  /*05d0*/  PRMT R18, RZ, 0x7610, R18 ;  /* 0x00007610ff127816 */ /* 0x001fe20000000012 */
[----:B--2---:R-:W-:Y:S02]  /*05e0*/  HADD2.F32 R22, -RZ, R22.H0_H0 ;  /* 0x20000016ff167230 */ /* 0x004fe40000004100 */
[----:B---3--:R-:W-:-:S05]  /*05f0*/  HADD2.F32 R21, -RZ, R21.H0_H0 ;  /* 0x20000015ff157230 */ /* 0x008fca0000004100 */
[----:B------:R-:W-:Y:S01]  /*0600*/  FADD R21, R21, R22 ;  /* 0x0000001615157221 */ /* 0x000fe20000000000 */
[----:B----4-:R-:W-:Y:S01]  /*0610*/  HADD2.F32 R23, -RZ, R28.H0_H0 ;  /* 0x2000001cff177230 */ /* 0x010fe20000004100 */
[----:B------:R-:W-:-:S04]  /*0620*/  PRMT R28, RZ, 0x7610, R28 ;  /* 0x00007610ff1c7816 */ /* 0x000fc8000000001c */
[----:B-----5:R-:W-:Y:S01]  /*0630*/  FMUL R26, R23, R26 ;  /* 0x0000001a171a7220 */ /* 0x020fe20000400000 */
[----:B------:R-:W-:-:S04]  /*0640*/  IMAD.WIDE R22, R17, 0x2, R12 ;  /* 0x0000000211167825 */ /* 0x000fc800078e020c */
[----:B------:R-:W-:Y:S01]  /*0650*/  IMAD.WIDE R16, R17, 0x2, R10 ;  /* 0x0000000211107825 */ /* 0x000fe200078e020a */
[----:B------:R-:W2:Y:S04]  /*0660*/  @!P1 LDG.E.EF.U16 R28, desc[UR6][R22.64] ;  /* 0x00000006161c9981 */ /* 0x000ea8000c0e1500 */
[----:B------:R-:W3:Y:S01]  /*0670*/  @!P1 LDG.E.EF.U16 R18, desc[UR6][R16.64] ;  /* 0x0000000610129981 */ /* 0x000ee2000c0e1500 */
[----:B------:R-:W-:-:S04]  /*0680*/  IADD3 R7, R7, 0x10, RZ ;  /* 0x0000001007077810 */ /* 0x000fc80007ffe0ff */
[----:B------:R-:W-:Y:S01]  /*0690*/  ISETP.GE.AND P2, PT, R7, R20, PT ;  /* 0x000000140700720c */ /* 0x000fe20003f46270 */
[----:B------:R-:W-:Y:S01]  /*06a0*/  @!P3 FFMA R6, R21, R26, R6 ;  /* 0x0000001a1506b223 */ /* 0x000fe20000000006 */
[----:B------:R-:W-:Y:S01]  /*06b0*/  IADD3 R24, R24, 0x10000, RZ ;  /* 0x0001000018187810 */ /* 0x000fe20007ffe0ff */
[----:B------:R-:W-:Y:S02]  /*06c0*/  HADD2.F32 R29, -RZ, R29.H0_H0 ;  /* 0x2000001dff1d7230 */ /* 0x000fe40000004100 */
[----:B--2---:R-:W-:Y:S02]  /*06d0*/  HADD2.F32 R28, -RZ, R28.H0_H0 ;  /* 0x2000001cff1c7230 */ /* 0x004fe40000004100 */
[----:B---3--:R-:W-:-:S03]  /*06e0*/  HADD2.F32 R18, -RZ, R18.H0_H0 ;  /* 0x20000012ff127230 */ /* 0x008fc60000004100 */
[----:B------:R-:W-:Y:S02]  /*06f0*/  FADD R19, R29, R28 ;  /* 0x0000001c1d137221 */ /* 0x000fe40000000000 */
[----:B------:R-:W-:-:S04]  /*0700*/  FMUL R27, R18, R27 ;  /* 0x0000001b121b7220 */ /* 0x000fc80000400000 */
[----:B------:R-:W-:Y:S01]  /*0710*/  @!P1 FFMA R6, R19, R27, R6 ;  /* 0x0000001b13069223 */ /* 0x000fe20000000006 */
[----:B------:R-:W-:Y:S06]  /*0720*/  @!P2 BRA `(.L_x_2) ;  /* 0xfffffff800a0a947 */ /* 0x000fec000383ffff */
.L_x_1:
[----:B------:R-:W-:-:S04]  /*0730*/  IADD3 R8, -R7, R2, RZ ;  /* 0x0000000207087210 */ /* 0x000fc80007ffe1ff */
[----:B------:R-:W-:-:S13]  /*0740*/  ISETP.GT.AND P1, PT, R8, 0x4, PT ;  /* 0x000000040800780c */ /* 0x000fda0003f24270 */
[----:B------:R-:W-:Y:S05]  /*0750*/  @!P1 BRA `(.L_x_3) ;  /* 0x0000000000c89947 */ /* 0x000fea0003800000 */
[----:B------:R-:W1:Y:S01]  /*0760*/  LDC.64 R14, c[0x0][0x210] ;  /* 0x00008400ff0e7b82 */ /* 0x000e620000000a00 */
[----:B------:R-:W-:Y:S01]  /*0770*/  IMAD.IADD R21, R4, 0x1, R7 ;  /* 0x0000000104157824 */ /* 0x000fe200078e0207 */
[----:B------:R-:W-:Y:S02]  /*0780*/  IADD3 R7, R7, 0x4, RZ ;  /* 0x0000000407077810 */ /* 0x000fe40007ffe0ff */
[----:B------:R-:W-:Y:S02]  /*0790*/  PRMT R23, RZ, 0x7610, R23 ;  /* 0x00007610ff177816 */ /* 0x000fe40000000017 */
[-C--:B------:R-:W-:Y:S02]  /*07a0*/  ISETP.GE.AND P0, PT, R21, R2.reuse, PT ;  /* 0x000000021500720c */ /* 0x080fe40003f06270 */
[----:B------:R-:W2:Y:S08]  /*07b0*/  LDC.64 R12, c[0x0][0x218] ;  /* 0x00008600ff0c7b82 */ /* 0x000eb00000000a00 */
[----:B------:R-:W3:Y:S08]  /*07c0*/  LDC.64 R10, c[0x0][0x220] ;  /* 0x00008800ff0a7b82 */ /* 0x000ef00000000a00 */
[----:B------:R-:W4:Y:S01]  /*07d0*/  LDC.64 R16, c[0x0][0x228] ;  /* 0x00008a00ff107b82 */ /* 0x000f220000000a00 */
[----:B------:R-:W-:Y:S01]  /*07e0*/  IADD3 R25, R4, R7, RZ ;  /* 0x0000000704197210 */ /* 0x000fe20007ffe0ff */
[C---:B-1----:R-:W-:Y:S01]  /*07f0*/  IMAD.WIDE R28, R24.reuse, 0x2, R14 ;  /* 0x00000002181c7825 */ /* 0x042fe200078e020e */
[----:B------:R-:W-:Y:S01]  /*0800*/  PRMT R22, RZ, 0x7610, R22 ;  /* 0x00007610ff167816 */ /* 0x000fe20000000016 */
[----:B------:R-:W-:Y:S01]  /*0810*/  HFMA2.MMA R8, -RZ, RZ, 0, 0 ;  /* 0x00000000ff087435 */ /* 0x000fe200000001ff */
[----:B------:R-:W-:Y:S01]  /*0820*/  PRMT R9, RZ, 0x7610, R9 ;  /* 0x00007610ff097816 */ /* 0x000fe20000000009 */
[C---:B--2---:R-:W-:Y:S01]  /*0830*/  IMAD.WIDE R26, R24.reuse, 0x2, R12 ;  /* 0x00000002181a7825 */ /* 0x044fe200078e020c */
[----:B------:R-:W-:Y:S01]  /*0840*/  ISETP.GE.AND P1, PT, R25, R2, PT ;  /* 0x000000021900720c */ /* 0x000fe20003f26270 */
[----:B------:R1:W2:Y:S04]  /*0850*/  @!P0 LDG.E.EF.U16 R23, desc[UR6][R28.64] ;  /* 0x000000061c178981 */ /* 0x0002a8000c0e1500 */
[----:B------:R5:W2:Y:S01]  /*0860*/  @!P0 LDG.E.EF.U16 R22, desc[UR6][R26.64] ;  /* 0x000000061a168981 */ /* 0x000aa2000c0e1500 */
[----:B---3--:R-:W-:Y:S01]  /*0870*/  IMAD.WIDE R18, R24, 0x2, R10 ;  /* 0x0000000218127825 */ /* 0x008fe200078e020a */
[----:B------:R-:W-:-:S04]  /*0880*/  IADD3 R24, R24, 0x4000, RZ ;  /* 0x0000400018187810 */ /* 0x000fc80007ffe0ff */
[----:B------:R3:W2:Y:S01]  /*0890*/  @!P0 LDG.E.EF.U16 R9, desc[UR6][R18.64] ;  /* 0x0000000612098981 */ /* 0x0006a2000c0e1500 */
[----:B----4-:R-:W-:Y:S01]  /*08a0*/  IMAD.WIDE R20, R21, 0x4, R16 ;  /* 0x0000000415147825 */ /* 0x010fe200078e0210 */
[----:B-1----:R-:W-:Y:S02]  /*08b0*/  PRMT R28, RZ, 0x7610, R28 ;  /* 0x00007610ff1c7816 */ /* 0x002fe4000000001c */
[----:B-----5:R-:W-:Y:S01]  /*08c0*/  PRMT R26, RZ, 0x7610, R26 ;  /* 0x00007610ff1a7816 */ /* 0x020fe2000000001a */
[C---:B------:R-:W-:Y:S01]  /*08d0*/  IMAD.WIDE R14, R24.reuse, 0x2, R14 ;  /* 0x00000002180e7825 */ /* 0x040fe200078e020e */
[----:B------:R-:W-:Y:S01]  /*08e0*/  PRMT R27, RZ, 0x7610, R27 ;  /* 0x00007610ff1b7816 */ /* 0x000fe2000000001b */
[----:B------:R-:W4:Y:S02]  /*08f0*/  @!P0 LDG.E.EL R8, desc[UR6][R20.64] ;  /* 0x0000000614088981 */ /* 0x000f24000c2e1900 */
[----:B------:R-:W-:-:S04]  /*0900*/  IMAD.WIDE R12, R24, 0x2, R12 ;  /* 0x00000002180c7825 */ /* 0x000fc800078e020c */
[----:B------:R-:W-:Y:S01]  /*0910*/  IMAD.WIDE R10, R24, 0x2, R10 ;  /* 0x00000002180a7825 */ /* 0x000fe200078e020a */
[----:B---3--:R-:W-:Y:S01]  /*0920*/  MOV R18, RZ ;  /* 0x000000ff00127202 */ /* 0x008fe20000000f00 */
[----:B------:R-:W3:Y:S02]  /*0930*/  @!P1 LDG.E.EF.U16 R28, desc[UR6][R14.64] ;  /* 0x000000060e1c9981 */ /* 0x000ee4000c0e1500 */
[----:B------:R-:W-:Y:S02]  /*0940*/  IMAD.WIDE R16, R25, 0x4, R16 ;  /* 0x0000000419107825 */ /* 0x000fe400078e0210 */
[----:B------:R-:W5:Y:S04]  /*0950*/  @!P1 LDG.E.EF.U16 R26, desc[UR6][R12.64] ;  /* 0x000000060c1a9981 */ /* 0x000f68000c0e1500 */
[----:B------:R-:W5:Y:S04]  /*0960*/  @!P1 LDG.E.EF.U16 R27, desc[UR6][R10.64] ;  /* 0x000000060a1b9981 */ /* 0x000f68000c0e1500 */
[----:B------:R-:W5:Y:S01]  /*0970*/  @!P1 LDG.E.EL R18, desc[UR6][R16.64] ;  /* 0x0000000610129981 */ /* 0x000f62000c2e1900 */
[----:B------:R-:W-:Y:S01]  /*0980*/  VIADD R7, R7, 0x4 ;  /* 0x0000000407077836 */ /* 0x000fe20000000000 */
[----:B------:R-:W-:Y:S01]  /*0990*/  IADD3 R24, R24, 0x4000, RZ ;  /* 0x0000400018187810 */ /* 0x000fe20007ffe0ff */
[----:B--2---:R-:W-:-:S02]  /*09a0*/  HADD2.F32 R23, -RZ, R23.H0_H0 ;  /* 0x20000017ff177230 */ /* 0x004fc40000004100 */
[----:B------:R-:W-:Y:S02]  /*09b0*/  HADD2.F32 R22, -RZ, R22.H0_H0 ;  /* 0x20000016ff167230 */ /* 0x000fe40000004100 */
[----:B------:R-:W-:-:S03]  /*09c0*/  HADD2.F32 R19, -RZ, R9.H0_H0 ;  /* 0x20000009ff137230 */ /* 0x000fc60000004100 */
[----:B------:R-:W-:Y:S02]  /*09d0*/  FADD R9, R23, R22 ;  /* 0x0000001617097221 */ /* 0x000fe40000000000 */
[----:B----4-:R-:W-:-:S04]  /*09e0*/  FMUL R8, R19, R8 ;  /* 0x0000000813087220 */ /* 0x010fc80000400000 */
[----:B------:R-:W-:Y:S01]  /*09f0*/  FFMA R9, R9, R8, R6 ;  /* 0x0000000809097223 */ /* 0x000fe20000000006 */
[----:B---3--:R-:W-:Y:S02]  /*0a00*/  HADD2.F32 R28, -RZ, R28.H0_H0 ;  /* 0x2000001cff1c7230 */ /* 0x008fe40000004100 */
[----:B-----5:R-:W-:Y:S02]  /*0a10*/  HADD2.F32 R13, -RZ, R26.H0_H0 ;  /* 0x2000001aff0d7230 */ /* 0x020fe40000004100 */
[----:B------:R-:W-:Y:S01]  /*0a20*/  HADD2.F32 R27, -RZ, R27.H0_H0 ;  /* 0x2000001bff1b7230 */ /* 0x000fe20000004100 */
[----:B------:R-:W-:Y:S02]  /*0a30*/  FSEL R6, R9, R6, !P0 ;  /* 0x0000000609067208 */ /* 0x000fe40004000000 */
[----:B------:R-:W-:Y:S02]  /*0a40*/  FADD R9, R28, R13 ;  /* 0x0000000d1c097221 */ /* 0x000fe40000000000 */
[----:B------:R-:W-:Y:S01]  /*0a50*/  FMUL R8, R27, R18 ;  /* 0x000000121b087220 */ /* 0x000fe20000400000 */
[----:B------:R-:W-:-:S03]  /*0a60*/  PLOP3.LUT P0, PT, PT, PT, PT, 0x8, 0x0 ;  /* 0x000000000000781c */ /* 0x000fc60003f0e170 */
[----:B------:R-:W-:-:S10]  /*0a70*/  @!P1 FFMA R6, R9, R8, R6 ;  /* 0x0000000809069223 */ /* 0x000fd40000000006 */
.L_x_3:
[----:B------:R-:W-:-:S13]  /*0a80*/  ISETP.LT.OR P0, PT, R7, R2, P0 ;  /* 0x000000020700720c */ /* 0x000fda0000701670 */
[----:B------:R-:W-:Y:S05]  /*0a90*/  @!P0 BRA `(.L_x_0) ;  /* 0x0000000000608947 */ /* 0x000fea0003800000 */
[----:B------:R-:W1:Y:S01]  /*0aa0*/  LDC.64 R10, c[0x0][0x210] ;  /* 0x00008400ff0a7b82 */ /* 0x000e620000000a00 */
[----:B------:R-:W-:Y:S02]  /*0ab0*/  IADD3 R17, R4, R7, RZ ;  /* 0x0000000704117210 */ /* 0x000fe40007ffe0ff */
[----:B------:R-:W-:Y:S02]  /*0ac0*/  PRMT R7, RZ, 0x7610, R7 ;  /* 0x00007610ff077816 */ /* 0x000fe40000000007 */
[----:B------:R-:W-:Y:S02]  /*0ad0*/  ISETP.GE.AND P0, PT, R17, R2, PT ;  /* 0x000000021100720c */ /* 0x000fe40003f06270 */
[----:B------:R-:W-:Y:S01]  /*0ae0*/  PRMT R2, RZ, 0x7610, R2 ;  /* 0x00007610ff027816 */ /* 0x000fe20000000002 */
[----:B------:R-:W2:Y:S01]  /*0af0*/  LDC.64 R12, c[0x0][0x218] ;  /* 0x00008600ff0c7b82 */ /* 0x000ea20000000a00 */
[----:B------:R-:W-:-:S07]  /*0b00*/  PRMT R16, RZ, 0x7610, R16 ;  /* 0x00007610ff107816 */ /* 0x000fce0000000010 */
[----:B------:R-:W3:Y:S08]  /*0b10*/  LDC.64 R8, c[0x0][0x228] ;  /* 0x00008a00ff087b82 */ /* 0x000ef00000000a00 */
[----:B------:R-:W4:Y:S01]  /*0b20*/  LDC.64 R14, c[0x0][0x220] ;  /* 0x00008800ff0e7b82 */ /* 0x000f220000000a00 */
[----:B-1----:R-:W-:-:S05]  /*0b30*/  IMAD.WIDE R10, R24, 0x2, R10 ;  /* 0x00000002180a7825 */ /* 0x002fca00078e020a */
[----:B------:R-:W5:Y:S01]  /*0b40*/  @!P0 LDG.E.EF.U16 R2, desc[UR6][R10.64] ;  /* 0x000000060a028981 */ /* 0x000f62000c0e1500 */
[----:B--2---:R-:W-:-:S05]  /*0b50*/  IMAD.WIDE R12, R24, 0x2, R12 ;  /* 0x00000002180c7825 */ /* 0x004fca00078e020c */
[----:B------:R-:W2:Y:S01]  /*0b60*/  @!P0 LDG.E.EF.U16 R7, desc[UR6][R12.64] ;  /* 0x000000060c078981 */ /* 0x000ea2000c0e1500 */
[----:B---3--:R-:W-:Y:S01]  /*0b70*/  IMAD.WIDE R8, R17, 0x4, R8 ;  /* 0x0000000411087825 */ /* 0x008fe200078e0208 */
[----:B------:R-:W-:-:S03]  /*0b80*/  HFMA2.MMA R17, -RZ, RZ, 0, 0 ;  /* 0x00000000ff117435 */ /* 0x000fc600000001ff */
[----:B----4-:R-:W-:-:S07]  /*0b90*/  IMAD.WIDE R14, R24, 0x2, R14 ;  /* 0x00000002180e7825 */ /* 0x010fce00078e020e */
[----:B------:R-:W3:Y:S04]  /*0ba0*/  @!P0 LDG.E.EL R17, desc[UR6][R8.64] ;  /* 0x0000000608118981 */ /* 0x000ee8000c2e1900 */
[----:B------:R-:W4:Y:S01]  /*0bb0*/  @!P0 LDG.E.EF.U16 R16, desc[UR6][R14.64] ;  /* 0x000000060e108981 */ /* 0x000f22000c0e1500 */
[----:B-----5:R-:W-:Y:S02]  /*0bc0*/  HADD2.F32 R2, -RZ, R2.H0_H0 ;  /* 0x20000002ff027230 */ /* 0x020fe40000004100 */
[----:B--2---:R-:W-:-:S05]  /*0bd0*/  HADD2.F32 R7, -RZ, R7.H0_H0 ;  /* 0x20000007ff077230 */ /* 0x004fca0000004100 */
[----:B------:R-:W-:Y:S01]  /*0be0*/  FADD R7, R2, R7 ;  /* 0x0000000702077221 */ /* 0x000fe20000000000 */
[----:B----4-:R-:W-:-:S05]  /*0bf0*/  HADD2.F32 R16, -RZ, R16.H0_H0 ;  /* 0x20000010ff107230 */ /* 0x010fca0000004100 */
[----:B---3--:R-:W-:-:S04]  /*0c00*/  FMUL R2, R16, R17 ;  /* 0x0000001110027220 */ /* 0x008fc80000400000 */
[----:B------:R-:W-:-:S07]  /*0c10*/  @!P0 FFMA R6, R7, R2, R6 ;  /* 0x0000000207068223 */ /* 0x000fce0000000006 */
.L_x_0:
[----:B------:R-:W1:Y:S01]  /*0c20*/  S2UR UR5, SR_CgaCtaId ;  /* 0x00000000000579c3 */ /* 0x000e620000008800 */
[----:B------:R-:W-:Y:S01]  /*0c30*/  UMOV UR4, 0x400 ;  /* 0x0000040000047882 */ /* 0x000fe20000000000 */
[----:B------:R-:W-:Y:S02]  /*0c40*/  SHF.L.U32 R4, R4, 0x2, RZ ;  /* 0x0000000204047819 */ /* 0x000fe400000006ff */
[----:B------:R-:W-:Y:S02]  /*0c50*/  SHF.L.U32 R7, R3, 0x4, RZ ;  /* 0x0000000403077819 */ /* 0x000fe400000006ff */
[C---:B------:R-:W-:Y:S02]  /*0c60*/  ISETP.GE.AND P0, PT, R0.reuse, 0x100, PT ;  /* 0x000001000000780c */ /* 0x040fe40003f06270 */
[----:B------:R-:W-:Y:S02]  /*0c70*/  LOP3.LUT R3, R7, R4, RZ, 0xfc, !PT ;  /* 0x0000000407037212 */ /* 0x000fe400078efcff */
[----:B------:R-:W-:Y:S01]  /*0c80*/  LOP3.LUT P1, RZ, R0, 0xc0, RZ, 0xc0, !PT ;  /* 0x000000c000ff7812 */ /* 0x000fe2000782c0ff */
[----:B-1----:R-:W-:-:S06]  /*0c90*/  UPRMT UR4, UR5, 0x654, UR4 ;  /* 0x0000065405047896 */ /* 0x002fcc0008000004 */
[----:B------:R-:W-:-:S03]  /*0ca0*/  LEA R2, R0, UR4, 0x2 ;  /* 0x0000000400027c11 */ /* 0x000fc6000f8e10ff */
[----:B------:R-:W-:Y:S01]  /*0cb0*/  STS [R3+UR4], R6 ;  /* 0x0000000603007988 */ /* 0x000fe20008000804 */
[----:B------:R-:W-:Y:S06]  /*0cc0*/  BAR.SYNC.DEFER_BLOCKING 0x0 ;  /* 0x0000000000007b1d */ /* 0x000fec0000010000 */
[----:B------:R-:W1:Y:S01]  /*0cd0*/  @!P0 LDS R8, [R2] ;  /* 0x0000000002088984 */ /* 0x000e620000000800 */
[----:B------:R-:W-:-:S04]  /*0ce0*/  LOP3.LUT P0, RZ, R0, 0x3, RZ, 0xc0, !PT ;  /* 0x0000000300ff7812 */ /* 0x000fc8000780c0ff */
[----:B------:R-:W-:Y:S01]  /*0cf0*/  ISETP.LT.AND P0, PT, R0, 0x100, !P0 ;  /* 0x000001000000780c */ /* 0x000fe20004701270 */
[----:B-1----:R-:W1:Y:S02]  /*0d00*/  SHFL.BFLY PT, R9, R8, 0x2, 0x1f ;  /* 0x0c401f0008097f89 */ /* 0x002e6400000e0000 */
[----:B-1----:R-:W-:-:S05]  /*0d10*/  FADD R9, R8, R9 ;  /* 0x0000000908097221 */ /* 0x002fca0000000000 */
[----:B------:R-:W1:Y:S02]  /*0d20*/  SHFL.BFLY PT, R4, R9, 0x1, 0x1f ;  /* 0x0c201f0009047f89 */ /* 0x000e6400000e0000 */
[----:B-1----:R-:W-:-:S05]  /*0d30*/  FADD R11, R9, R4 ;  /* 0x00000004090b7221 */ /* 0x002fca0000000000 */
[----:B------:R1:W-:Y:S01]  /*0d40*/  @P0 STS [R2], R11 ;  /* 0x0000000b02000388 */ /* 0x0003e20000000800 */
[----:B------:R-:W-:Y:S06]  /*0d50*/  BAR.SYNC.DEFER_BLOCKING 0x0 ;  /* 0x0000000000007b1d */ /* 0x000fec0000010000 */
[----:B-1----:R-:W-:Y:S05]  /*0d60*/  @P1 EXIT ;  /* 0x000000000000194d */ /* 0x002fea0003800000 */
[----:B------:R-:W0:Y:S01]  /*0d70*/  LDS R7, [R7+UR4] ;  /* 0x0000000407077984 */ /* 0x000e220008000800 */
[----:B------:R-:W1:Y:S02]  /*0d80*/  LDC.64 R2, c[0x0][0x230] ;  /* 0x00008c00ff027b82 */ /* 0x000e640000000a00 */
[----:B-1----:R-:W-:Y:S01]  /*0d90*/  IMAD.WIDE R2, R5, 0x2, R2 ;  /* 0x0000000205027825 */ /* 0x002fe200078e0202 */
[----:B0-----:R-:W-:-:S05]  /*0da0*/  F2FP.F16.F32.PACK_AB R0, RZ, R7 ;  /* 0x00000007ff00723e */ /* 0x001fca00000000ff */
[----:B------:R-:W-:Y:S01]  /*0db0*/  STG.E.U16 desc[UR6][R2.64], R0 ;  /* 0x0000000002007986 */ /* 0x000fe2000c101506 */
[----:B------:R-:W-:Y:S05]  /*0dc0*/  EXIT ;  /* 0x000000000000794d */ /* 0x000fea0003800000 */
.L_x_4:
[----:B------:R-:W-:-:S00]  /*0dd0*/  BRA `(.L_x_4) ;  /* 0xfffffffc00fc7947 */ /* 0x000fc0000383ffff */
[----:B------:R-:W-:-:S00]  /*0de0*/  NOP ;  /* 0x0000000000007918 */ /* 0x000fc00000000000 */
        /* <DEDUP_REMOVED lines=9> */
.L_x_5:


//--------------------- .nv.shared.triton_red_fused__to_copy_add_mul_sum_5 --------------------------
	.section	.nv.shared.triton_red_fused__to_copy_add_mul_sum_5,"aw",@nobits
	.sectionflags	@""
	.align	16
	.zero		1024


//--------------------- .nv.constant0.triton_red_fused__to_copy_add_mul_sum_5 --------------------------
	.section	.nv.constant0.triton_red_fused__to_copy_add_mul_sum_5,"a",@progbits
	.sectionflags	@""
	.align	4
.nv.constant0.triton_red_fused__to_copy_add_mul_sum_5:
	.zero		584
